	.headerflags	@"EF_CUDA_TEXMODE_UNIFIED EF_CUDA_64BIT_ADDRESS EF_CUDA_ACCELERATORS EF_CUDA_SM90 EF_CUDA_VIRTUAL_SM(EF_CUDA_SM90)"
	.elftype	@"ET_EXEC"


//--------------------- .nv.info                  --------------------------
	.section	.nv.info,"",@"SHT_CUDA_INFO"
	.align	4


	//----- nvinfo : EIATTR_REGCOUNT
	.align		4
        /*0000*/ 	.byte	0x04, 0x2f
        /*0002*/ 	.short	(.L_1 - .L_0)
	.align		4
.L_0:
        /*0004*/ 	.word	index@(triton_poi_fused_add_convolution_2)
        /*0008*/ 	.word	0x00000020


	//----- nvinfo : EIATTR_MIN_STACK_SIZE
	.align		4
.L_1:
        /*000c*/ 	.byte	0x04, 0x12
        /*000e*/ 	.short	(.L_3 - .L_2)
	.align		4
.L_2:
        /*0010*/ 	.word	index@(triton_poi_fused_add_convolution_2)
        /*0014*/ 	.word	0x00000000


	//----- nvinfo : EIATTR_FRAME_SIZE
	.align		4
.L_3:
        /*0018*/ 	.byte	0x04, 0x11
        /*001a*/ 	.short	(.L_5 - .L_4)
	.align		4
.L_4:
        /*001c*/ 	.word	index@(triton_poi_fused_add_convolution_2)
        /*0020*/ 	.word	0x00000000


	//----- nvinfo : EIATTR_MIN_STACK_SIZE
	.align		4
.L_5:
        /*0024*/ 	.byte	0x04, 0x12
        /*0026*/ 	.short	(.L_7 - .L_6)
	.align		4
.L_6:
        /*0028*/ 	.word	index@(triton_poi_fused_add_convolution_2)
        /*002c*/ 	.word	0x00000000
.L_7:


//--------------------- .nv.info.triton_poi_fused_add_convolution_2 --------------------------
	.section	.nv.info.triton_poi_fused_add_convolution_2,"",@"SHT_CUDA_INFO"
	.sectionflags	@""
	.align	4


	//----- nvinfo : EIATTR_CUDA_API_VERSION
	.align		4
        /*0000*/ 	.byte	0x04, 0x37
        /*0002*/ 	.short	(.L_9 - .L_8)
.L_8:
        /*0004*/ 	.word	0x0000007c


	//----- nvinfo : EIATTR_KPARAM_INFO
	.align		4
.L_9:
        /*0008*/ 	.byte	0x04, 0x17
        /*000a*/ 	.short	(.L_11 - .L_10)
.L_10:
        /*000c*/ 	.word	0x00000000
        /*0010*/ 	.short	0x0005
        /*0012*/ 	.short	0x0024
        /*0014*/ 	.byte	0x00, 0xf0, 0x11, 0x00


	//----- nvinfo : EIATTR_KPARAM_INFO
	.align		4
.L_11:
        /*0018*/ 	.byte	0x04, 0x17
        /*001a*/ 	.short	(.L_13 - .L_12)
.L_12:
        /*001c*/ 	.word	0x00000000
        /*0020*/ 	.short	0x0004
        /*0022*/ 	.short	0x0020
        /*0024*/ 	.byte	0x00, 0xf0, 0x11, 0x00


	//----- nvinfo : EIATTR_KPARAM_INFO
	.align		4
.L_13:
        /*0028*/ 	.byte	0x04, 0x17
        /*002a*/ 	.short	(.L_15 - .L_14)
.L_14:
        /*002c*/ 	.word	0x00000000
        /*0030*/ 	.short	0x0003
        /*0032*/ 	.short	0x0018
        /*0034*/ 	.byte	0x00, 0xf4, 0x21, 0x00


	//----- nvinfo : EIATTR_KPARAM_INFO
	.align		4
.L_15:
        /*0038*/ 	.byte	0x04, 0x17
        /*003a*/ 	.short	(.L_17 - .L_16)
.L_16:
        /*003c*/ 	.word	0x00000000
        /*0040*/ 	.short	0x0002
        /*0042*/ 	.short	0x0010
        /*0044*/ 	.byte	0x00, 0xf4, 0x21, 0x00


	//----- nvinfo : EIATTR_KPARAM_INFO
	.align		4
.L_17:
        /*0048*/ 	.byte	0x04, 0x17
        /*004a*/ 	.short	(.L_19 - .L_18)
.L_18:
        /*004c*/ 	.word	0x00000000
        /*0050*/ 	.short	0x0001
        /*0052*/ 	.short	0x0008
        /*0054*/ 	.byte	0x00, 0xf4, 0x21, 0x00


	//----- nvinfo : EIATTR_KPARAM_INFO
	.align		4
.L_19:
        /*0058*/ 	.byte	0x04, 0x17
        /*005a*/ 	.short	(.L_21 - .L_20)
.L_20:
        /*005c*/ 	.word	0x00000000
        /*0060*/ 	.short	0x0000
        /*0062*/ 	.short	0x0000
        /*0064*/ 	.byte	0x00, 0xf4, 0x21, 0x00


	//----- nvinfo : EIATTR_SPARSE_MMA_MASK
	.align		4
.L_21:
        /*0068*/ 	.byte	0x03, 0x50
        /*006a*/ 	.short	0x0000


	//----- nvinfo : EIATTR_MAXREG_COUNT
	.align		4
        /*006c*/ 	.byte	0x03, 0x1b
        /*006e*/ 	.short	0x00ff


	//----- nvinfo : EIATTR_EXIT_INSTR_OFFSETS
	.align		4
        /*0070*/ 	.byte	0x04, 0x1c
        /*0072*/ 	.short	(.L_23 - .L_22)


	//   ....[0]....
.L_22:
        /*0074*/ 	.word	0x000006a0


	//----- nvinfo : EIATTR_REQNTID
	.align		4
.L_23:
        /*0078*/ 	.byte	0x04, 0x10
        /*007a*/ 	.short	(.L_25 - .L_24)
.L_24:
        /*007c*/ 	.word	0x00000080
        /*0080*/ 	.word	0x00000001
        /*0084*/ 	.word	0x00000001


	//----- nvinfo : EIATTR_CBANK_PARAM_SIZE
	.align		4
.L_25:
        /*0088*/ 	.byte	0x03, 0x19
        /*008a*/ 	.short	0x0028


	//----- nvinfo : EIATTR_PARAM_CBANK
	.align		4
        /*008c*/ 	.byte	0x04, 0x0a
        /*008e*/ 	.short	(.L_27 - .L_26)
	.align		4
.L_26:
        /*0090*/ 	.word	index@(.nv.constant0.triton_poi_fused_add_convolution_2)
        /*0094*/ 	.short	0x0210
        /*0096*/ 	.short	0x0028


	//----- nvinfo : EIATTR_SW_WAR
	.align		4
.L_27:
        /*0098*/ 	.byte	0x04, 0x36
        /*009a*/ 	.short	(.L_29 - .L_28)
.L_28:
        /*009c*/ 	.word	0x00000008
.L_29:


//--------------------- .nv.callgraph             --------------------------
	.section	.nv.callgraph,"",@"SHT_CUDA_CALLGRAPH"
	.align	4
	.sectionentsize	8
	.align		4
        /*0000*/ 	.word	0x00000000
	.align		4
        /*0004*/ 	.word	0xffffffff
	.align		4
        /*0008*/ 	.word	0x00000000
	.align		4
        /*000c*/ 	.word	0xfffffffe
	.align		4
        /*0010*/ 	.word	0x00000000
	.align		4
        /*0014*/ 	.word	0xfffffffd
	.align		4
        /*0018*/ 	.word	0x00000000
	.align		4
        /*001c*/ 	.word	0xfffffffc


//--------------------- .text.triton_poi_fused_add_convolution_2 --------------------------
	.section	.text.triton_poi_fused_add_convolution_2,"ax",@progbits
	.sectionflags	@"SHF_BARRIERS=1"
	.align	128
        .global         triton_poi_fused_add_convolution_2
        .type           triton_poi_fused_add_convolution_2,@function
        .size           triton_poi_fused_add_convolution_2,(.L_x_1 - triton_poi_fused_add_convolution_2)
        .other          triton_poi_fused_add_convolution_2,@"STO_CUDA_ENTRY STV_DEFAULT"
triton_poi_fused_add_convolution_2:
.text.triton_poi_fused_add_convolution_2:
[----:B------:R-:W-:Y:S01]  /*0000*/  LDC R1, c[0x0][0x28] ;  /* 0x00000a00ff017b82 */ /* 0x000fe20000000800 */
[----:B------:R-:W1:Y:S07]  /*0010*/  S2R R0, SR_CTAID.Y ;  /* 0x0000000000007919 */ /* 0x000e6e0000002600 */
[----:B------:R-:W2:Y:S01]  /*0020*/  LDC.64 R4, c[0x0][0x210] ;  /* 0x00008400ff047b82 */ /* 0x000ea20000000a00 */
[----:B------:R-:W-:Y:S01]  /*0030*/  ULDC.64 UR6, c[0x0][0x208] ;  /* 0x0000820000067ab9 */ /* 0x000fe20000000a00 */
[----:B------:R-:W3:Y:S01]  /*0040*/  S2R R3, SR_TID.X ;  /* 0x0000000000037919 */ /* 0x000ee20000002100 */
[----:B------:R-:W4:Y:S05]  /*0050*/  S2R R19, SR_CTAID.X ;  /* 0x0000000000137919 */ /* 0x000f2a0000002500 */
[----:B------:R-:W5:Y:S01]  /*0060*/  LDC.64 R6, c[0x0][0x218] ;  /* 0x00008600ff067b82 */ /* 0x000f620000000a00 */
[----:B-1----:R-:W-:Y:S01]  /*0070*/  IMAD.SHL.U32 R17, R0, 0x20, RZ ;  /* 0x0000002000117824 */ /* 0x002fe200078e00ff */
[----:B------:R-:W-:Y:S01]  /*0080*/  SHF.R.S32.HI R9, RZ, 0x1a, R0 ;  /* 0x0000001aff097819 */ /* 0x000fe20000011400 */
[----:B---3--:R-:W-:-:S03]  /*0090*/  IMAD.SHL.U32 R24, R3, 0x4, RZ ;  /* 0x0000000403187824 */ /* 0x008fc600078e00ff */
[----:B------:R-:W-:Y:S02]  /*00a0*/  SGXT R9, R9, 0x1 ;  /* 0x000000010909781a */ /* 0x000fe40000000200 */
[----:B------:R-:W-:Y:S01]  /*00b0*/  SHF.R.U32.HI R16, RZ, 0x3, R3 ;  /* 0x00000003ff107819 */ /* 0x000fe20000011603 */
[----:B----4-:R-:W-:Y:S01]  /*00c0*/  IMAD.SHL.U32 R19, R19, 0x20, RZ ;  /* 0x0000002013137824 */ /* 0x010fe200078e00ff */
[----:B------:R-:W-:Y:S02]  /*00d0*/  LOP3.LUT R0, R17, 0x1c, R24, 0xf8, !PT ;  /* 0x0000001c11007812 */ /* 0x000fe400078ef818 */
[----:B------:R-:W-:Y:S02]  /*00e0*/  SGXT.U32 R16, R16, 0x4 ;  /* 0x000000041010781a */ /* 0x000fe40000000000 */
[----:B------:R-:W-:-:S04]  /*00f0*/  LEA.HI R9, R9, R0, RZ, 0x9 ;  /* 0x0000000009097211 */ /* 0x000fc800078f48ff */
[C---:B------:R-:W-:Y:S02]  /*0100*/  LOP3.LUT R11, R9.reuse, 0xfffffe00, RZ, 0xc0, !PT ;  /* 0xfffffe00090b7812 */ /* 0x040fe400078ec0ff */
[----:B------:R-:W-:-:S03]  /*0110*/  SHF.L.U32 R9, R9, 0xc, RZ ;  /* 0x0000000c09097819 */ /* 0x000fc600000006ff */
[----:B------:R-:W-:Y:S01]  /*0120*/  IMAD.IADD R11, R0, 0x1, -R11 ;  /* 0x00000001000b7824 */ /* 0x000fe200078e0a0b */
[----:B------:R-:W-:Y:S02]  /*0130*/  LOP3.LUT R2, R9, 0xffe00000, RZ, 0xc0, !PT ;  /* 0xffe0000009027812 */ /* 0x000fe400078ec0ff */
[----:B------:R-:W-:Y:S01]  /*0140*/  LOP3.LUT R0, R19, R16, RZ, 0xfc, !PT ;  /* 0x0000001013007212 */ /* 0x000fe200078efcff */
[----:B-----5:R-:W-:Y:S01]  /*0150*/  IMAD.WIDE R8, R11, 0x4, R6 ;  /* 0x000000040b087825 */ /* 0x020fe200078e0206 */
[----:B------:R-:W-:-:S05]  /*0160*/  IADD3 R21, R11, R2, RZ ;  /* 0x000000020b157210 */ /* 0x000fca0007ffe0ff */
[----:B------:R-:W-:Y:S01]  /*0170*/  IMAD R13, R0, 0x200, R21 ;  /* 0x00000200000d7824 */ /* 0x000fe200078e0215 */
[----:B------:R-:W3:Y:S03]  /*0180*/  LDG.E.EL.128 R8, desc[UR6][R8.64] ;  /* 0x0000000608087981 */ /* 0x000ee6000c2e1d00 */
[----:B--2---:R-:W-:-:S06]  /*0190*/  IMAD.WIDE R12, R13, 0x4, R4 ;  /* 0x000000040d0c7825 */ /* 0x004fcc00078e0204 */
[----:B------:R-:W3:Y:S01]  /*01a0*/  LDG.E.EL.128 R12, desc[UR6][R12.64] ;  /* 0x000000060c0c7981 */ /* 0x000ee2000c2e1d00 */
[----:B------:R-:W-:-:S05]  /*01b0*/  LOP3.LUT R0, R19, 0x10, R16, 0xfe, !PT ;  /* 0x0000001013007812 */ /* 0x000fca00078efe10 */
[----:B------:R-:W-:-:S04]  /*01c0*/  IMAD R21, R0, 0x200, R21 ;  /* 0x0000020000157824 */ /* 0x000fc800078e0215 */
[----:B------:R-:W-:Y:S01]  /*01d0*/  IMAD.WIDE R4, R21, 0x4, R4 ;  /* 0x0000000415047825 */ /* 0x000fe200078e0204 */
[----:B------:R-:W1:Y:S05]  /*01e0*/  S2UR UR5, SR_CgaCtaId ;  /* 0x00000000000579c3 */ /* 0x000e6a0000008800 */
[----:B------:R-:W2:Y:S03]  /*01f0*/  LDG.E.EL.128 R4, desc[UR6][R4.64] ;  /* 0x0000000604047981 */ /* 0x000ea6000c2e1d00 */
[----:B------:R-:W4:Y:S01]  /*0200*/  LDC.64 R20, c[0x0][0x220] ;  /* 0x00008800ff147b82 */ /* 0x000f220000000a00 */
[----:B------:R-:W-:Y:S01]  /*0210*/  UMOV UR4, 0x400 ;  /* 0x0000040000047882 */ /* 0x000fe20000000000 */
[----:B------:R-:W-:-:S02]  /*0220*/  SHF.L.U32 R18, R3, 0x7, RZ ;  /* 0x0000000703127819 */ /* 0x000fc400000006ff */
[----:B------:R-:W-:Y:S02]  /*0230*/  LOP3.LUT R19, R19, 0x1c, R24, 0xf8, !PT ;  /* 0x0000001c13137812 */ /* 0x000fe400078ef818 */
[-C--:B------:R-:W-:Y:S02]  /*0240*/  LOP3.LUT R2, R17, R16.reuse, RZ, 0xfc, !PT ;  /* 0x0000001011027212 */ /* 0x080fe400078efcff */
[----:B------:R-:W-:Y:S02]  /*0250*/  LOP3.LUT R0, R17, 0x10, R16, 0xfe, !PT ;  /* 0x0000001011007812 */ /* 0x000fe400078efe10 */
[----:B------:R-:W-:Y:S01]  /*0260*/  LOP3.LUT R17, R18, 0x380, RZ, 0xc0, !PT ;  /* 0x0000038012117812 */ /* 0x000fe200078ec0ff */
[----:B------:R-:W-:Y:S01]  /*0270*/  IMAD R2, R2, 0x1000, R19 ;  /* 0x0000100002027824 */ /* 0x000fe200078e0213 */
[----:B-1----:R-:W-:Y:S01]  /*0280*/  UPRMT UR4, UR5, 0x654, UR4 ;  /* 0x0000065405047896 */ /* 0x002fe20008000004 */
[----:B------:R-:W-:Y:S02]  /*0290*/  LEA R0, R0, R19, 0xc ;  /* 0x0000001300007211 */ /* 0x000fe400078e60ff */
[----:B------:R-:W-:-:S02]  /*02a0*/  LOP3.LUT R16, R17, R16, RZ, 0xfc, !PT ;  /* 0x0000001011107212 */ /* 0x000fc400078efcff */
[C---:B------:R-:W-:Y:S02]  /*02b0*/  LOP3.LUT R18, R17.reuse, 0x20, RZ, 0xfc, !PT ;  /* 0x0000002011127812 */ /* 0x040fe400078efcff */
[C---:B------:R-:W-:Y:S02]  /*02c0*/  LEA.HI R19, R17.reuse, UR4, RZ, 0x1d ;  /* 0x0000000411137c11 */ /* 0x040fe4000f8fe8ff */
[C---:B------:R-:W-:Y:S02]  /*02d0*/  LOP3.LUT R22, R17.reuse, 0x40, RZ, 0xfc, !PT ;  /* 0x0000004011167812 */ /* 0x040fe400078efcff */
[----:B------:R-:W-:Y:S02]  /*02e0*/  LOP3.LUT R17, R17, 0x60, RZ, 0xfc, !PT ;  /* 0x0000006011117812 */ /* 0x000fe400078efcff */
[----:B------:R-:W-:Y:S02]  /*02f0*/  LEA.HI R27, R22, UR4, RZ, 0x1d ;  /* 0x00000004161b7c11 */ /* 0x000fe4000f8fe8ff */
[----:B------:R-:W-:-:S02]  /*0300*/  LEA.HI R25, R18, UR4, RZ, 0x1d ;  /* 0x0000000412197c11 */ /* 0x000fc4000f8fe8ff */
[----:B------:R-:W-:Y:S01]  /*0310*/  LEA.HI R17, R17, UR4, RZ, 0x1d ;  /* 0x0000000411117c11 */ /* 0x000fe2000f8fe8ff */
[C---:B------:R-:W-:Y:S01]  /*0320*/  IMAD R26, R16.reuse, 0x4, R19 ;  /* 0x00000004101a7824 */ /* 0x040fe200078e0213 */
[C---:B------:R-:W-:Y:S01]  /*0330*/  LEA R25, R16.reuse, R25, 0x2 ;  /* 0x0000001910197211 */ /* 0x040fe200078e10ff */
[----:B------:R-:W-:Y:S01]  /*0340*/  IMAD R27, R16, 0x4, R27 ;  /* 0x00000004101b7824 */ /* 0x000fe200078e021b */
[----:B------:R-:W-:-:S04]  /*0350*/  SHF.R.U32.HI R3, RZ, 0x1, R3 ;  /* 0x00000001ff037819 */ /* 0x000fc80000011603 */
[----:B------:R-:W-:Y:S01]  /*0360*/  LOP3.LUT R3, R3, 0x3c, RZ, 0xc0, !PT ;  /* 0x0000003c03037812 */ /* 0x000fe200078ec0ff */
[----:B---3--:R-:W-:Y:S01]  /*0370*/  FADD R29, R12, R8 ;  /* 0x000000080c1d7221 */ /* 0x008fe20000000000 */
[----:B------:R-:W-:Y:S01]  /*0380*/  LEA R12, R16, R17, 0x2 ;  /* 0x00000011100c7211 */ /* 0x000fe200078e10ff */
[----:B----4-:R-:W-:-:S04]  /*0390*/  IMAD.WIDE R16, R2, 0x4, R20 ;  /* 0x0000000402107825 */ /* 0x010fc800078e0214 */
[----:B------:R-:W-:Y:S02]  /*03a0*/  IMAD.WIDE R20, R0, 0x4, R20 ;  /* 0x0000000400147825 */ /* 0x000fe400078e0214 */
[----:B------:R-:W3:Y:S04]  /*03b0*/  LDG.E.EL.128 R16, desc[UR6][R16.64] ;  /* 0x0000000610107981 */ /* 0x000ee8000c2e1d00 */
[----:B------:R-:W4:Y:S01]  /*03c0*/  LDG.E.EL.128 R20, desc[UR6][R20.64] ;  /* 0x0000000614147981 */ /* 0x000f22000c2e1d00 */
[----:B------:R-:W-:Y:S01]  /*03d0*/  FADD R28, R13, R9 ;  /* 0x000000090d1c7221 */ /* 0x000fe20000000000 */
[----:B------:R-:W-:-:S04]  /*03e0*/  LOP3.LUT R13, R24, 0x1fc, RZ, 0xc0, !PT ;  /* 0x000001fc180d7812 */ /* 0x000fc800078ec0ff */
[----:B------:R-:W-:Y:S01]  /*03f0*/  LOP3.LUT R24, R13, 0x200, RZ, 0xfc, !PT ;  /* 0x000002000d187812 */ /* 0x000fe200078efcff */
[----:B------:R1:W-:Y:S03]  /*0400*/  STS [R26], R29 ;  /* 0x0000001d1a007388 */ /* 0x0003e60000000800 */
[----:B------:R-:W-:Y:S01]  /*0410*/  SHF.R.U32.HI R24, RZ, 0x3, R24 ;  /* 0x00000003ff187819 */ /* 0x000fe20000011618 */
[----:B------:R-:W-:Y:S01]  /*0420*/  FADD R14, R14, R10 ;  /* 0x0000000a0e0e7221 */ /* 0x000fe20000000000 */
[----:B------:R-:W-:Y:S01]  /*0430*/  FADD R15, R15, R11 ;  /* 0x0000000b0f0f7221 */ /* 0x000fe20000000000 */
[----:B------:R5:W-:Y:S01]  /*0440*/  STS [R25+0x80], R28 ;  /* 0x0000801c19007388 */ /* 0x000be20000000800 */
[----:B-1----:R-:W-:Y:S01]  /*0450*/  LOP3.LUT R29, R24, 0x7c, RZ, 0xc0, !PT ;  /* 0x0000007c181d7812 */ /* 0x002fe200078ec0ff */
[----:B------:R-:W-:Y:S02]  /*0460*/  VIADD R24, R3, UR4 ;  /* 0x0000000403187c36 */ /* 0x000fe40008000000 */
[----:B--2---:R-:W-:Y:S01]  /*0470*/  FADD R3, R4, R8 ;  /* 0x0000000804037221 */ /* 0x004fe20000000000 */
[----:B------:R-:W-:Y:S01]  /*0480*/  FADD R4, R5, R9 ;  /* 0x0000000905047221 */ /* 0x000fe20000000000 */
[----:B------:R-:W-:Y:S01]  /*0490*/  FADD R10, R6, R10 ;  /* 0x0000000a060a7221 */ /* 0x000fe20000000000 */
[----:B------:R1:W-:Y:S01]  /*04a0*/  STS [R27+0x100], R14 ;  /* 0x0001000e1b007388 */ /* 0x0003e20000000800 */
[----:B------:R-:W-:-:S03]  /*04b0*/  FADD R11, R7, R11 ;  /* 0x0000000b070b7221 */ /* 0x000fc60000000000 */
[----:B------:R-:W-:Y:S04]  /*04c0*/  STS [R12+0x180], R15 ;  /* 0x0001800f0c007388 */ /* 0x000fe80000000800 */
[----:B------:R-:W-:Y:S04]  /*04d0*/  STS [R26+0x40], R3 ;  /* 0x000040031a007388 */ /* 0x000fe80000000800 */
[----:B------:R2:W-:Y:S04]  /*04e0*/  STS [R25+0xc0], R4 ;  /* 0x0000c00419007388 */ /* 0x0005e80000000800 */
[----:B------:R-:W-:Y:S04]  /*04f0*/  STS [R27+0x140], R10 ;  /* 0x0001400a1b007388 */ /* 0x000fe80000000800 */
[----:B------:R-:W-:Y:S01]  /*0500*/  STS [R12+0x1c0], R11 ;  /* 0x0001c00b0c007388 */ /* 0x000fe20000000800 */
[----:B-----5:R-:W-:Y:S01]  /*0510*/  IADD3 R28, R29, UR4, RZ ;  /* 0x000000041d1c7c10 */ /* 0x020fe2000fffe0ff */
[C---:B-1----:R-:W-:Y:S01]  /*0520*/  IMAD R14, R13.reuse, 0x4, R24 ;  /* 0x000000040d0e7824 */ /* 0x042fe200078e0218 */
[----:B--2---:R-:W1:Y:S08]  /*0530*/  LDC.64 R4, c[0x0][0x228] ;  /* 0x00008a00ff047b82 */ /* 0x004e700000000a00 */
[----:B------:R-:W-:Y:S01]  /*0540*/  BAR.SYNC.DEFER_BLOCKING 0x0 ;  /* 0x0000000000007b1d */ /* 0x000fe20000010000 */
[----:B------:R-:W-:-:S05]  /*0550*/  LEA R13, R13, R28, 0x2 ;  /* 0x0000001c0d0d7211 */ /* 0x000fca00078e10ff */
[----:B------:R-:W3:Y:S04]  /*0560*/  LDS R9, [R14] ;  /* 0x000000000e097984 */ /* 0x000ee80000000800 */
[----:B------:R-:W2:Y:S04]  /*0570*/  LDS R24, [R14+0x4] ;  /* 0x000004000e187984 */ /* 0x000ea80000000800 */
[----:B------:R-:W5:Y:S04]  /*0580*/  LDS R29, [R14+0x8] ;  /* 0x000008000e1d7984 */ /* 0x000f680000000800 */
[----:B------:R-:W2:Y:S04]  /*0590*/  LDS R28, [R14+0xc] ;  /* 0x00000c000e1c7984 */ /* 0x000ea80000000800 */
[----:B------:R-:W4:Y:S04]  /*05a0*/  LDS R11, [R13+0x800] ;  /* 0x000800000d0b7984 */ /* 0x000f280000000800 */
[----:B------:R-:W2:Y:S04]  /*05b0*/  LDS R8, [R13+0x804] ;  /* 0x000804000d087984 */ /* 0x000ea80000000800 */
[----:B------:R-:W2:Y:S04]  /*05c0*/  LDS R7, [R13+0x808] ;  /* 0x000808000d077984 */ /* 0x000ea80000000800 */
[----:B------:R-:W2:Y:S01]  /*05d0*/  LDS R6, [R13+0x80c] ;  /* 0x00080c000d067984 */ /* 0x000ea20000000800 */
[----:B-1----:R-:W-:-:S04]  /*05e0*/  IMAD.WIDE R2, R2, 0x4, R4 ;  /* 0x0000000402027825 */ /* 0x002fc800078e0204 */
[----:B------:R-:W-:-:S04]  /*05f0*/  IMAD.WIDE R4, R0, 0x4, R4 ;  /* 0x0000000400047825 */ /* 0x000fc800078e0204 */
[----:B---3--:R-:W-:Y:S01]  /*0600*/  FADD R16, R16, R9 ;  /* 0x0000000910107221 */ /* 0x008fe20000000000 */
[----:B--2---:R-:W-:Y:S01]  /*0610*/  FADD R17, R17, R24 ;  /* 0x0000001811117221 */ /* 0x004fe20000000000 */
[----:B-----5:R-:W-:Y:S01]  /*0620*/  FADD R18, R18, R29 ;  /* 0x0000001d12127221 */ /* 0x020fe20000000000 */
[----:B0-----:R-:W-:Y:S01]  /*0630*/  FADD R19, R19, R28 ;  /* 0x0000001c13137221 */ /* 0x001fe20000000000 */
[----:B----4-:R-:W-:Y:S01]  /*0640*/  FADD R20, R20, R11 ;  /* 0x0000000b14147221 */ /* 0x010fe20000000000 */
[----:B------:R-:W-:Y:S01]  /*0650*/  FADD R21, R21, R8 ;  /* 0x0000000815157221 */ /* 0x000fe20000000000 */
[----:B------:R-:W-:Y:S01]  /*0660*/  FADD R22, R22, R7 ;  /* 0x0000000716167221 */ /* 0x000fe20000000000 */
[----:B------:R-:W-:Y:S01]  /*0670*/  FADD R23, R23, R6 ;  /* 0x0000000617177221 */ /* 0x000fe20000000000 */
[----:B------:R-:W-:Y:S04]  /*0680*/  STG.E.128 desc[UR6][R2.64], R16 ;  /* 0x0000001002007986 */ /* 0x000fe8000c101d06 */
[----:B------:R-:W-:Y:S01]  /*0690*/  STG.E.128 desc[UR6][R4.64], R20 ;  /* 0x0000001404007986 */ /* 0x000fe2000c101d06 */
[----:B------:R-:W-:Y:S05]  /*06a0*/  EXIT ;  /* 0x000000000000794d */ /* 0x000fea0003800000 */
.L_x_0:
[----:B------:R-:W-:-:S00]  /*06b0*/  BRA `(.L_x_0) ;  /* 0xfffffffc00fc7947 */ /* 0x000fc0000383ffff */
[----:B------:R-:W-:-:S00]  /*06c0*/  NOP ;  /* 0x0000000000007918 */ /* 0x000fc00000000000 */
        /* <DEDUP_REMOVED lines=11> */
.L_x_1:


//--------------------- .nv.shared.triton_poi_fused_add_convolution_2 --------------------------
	.section	.nv.shared.triton_poi_fused_add_convolution_2,"aw",@nobits
	.sectionflags	@""
	.align	16
	.zero		1024


//--------------------- .nv.constant0.triton_poi_fused_add_convolution_2 --------------------------
	.section	.nv.constant0.triton_poi_fused_add_convolution_2,"a",@progbits
	.sectionflags	@""
	.align	4
.nv.constant0.triton_poi_fused_add_convolution_2:
	.zero		568
